//
// Generated by NVIDIA NVVM Compiler
//
// Compiler Build ID: CL-36424714
// Cuda compilation tools, release 13.0, V13.0.88
// Based on NVVM 20.0.0
//

.version 9.0
.target sm_100
.address_size 64

	// .globl	execute_task

.visible .entry execute_task(
	.param .u64 .ptr .align 1 execute_task_param_0,
	.param .u64 .ptr .align 1 execute_task_param_1,
	.param .u64 .ptr .align 1 execute_task_param_2,
	.param .u32 execute_task_param_3,
	.param .u32 execute_task_param_4,
	.param .u32 execute_task_param_5
)
{
	.reg .pred 	%p<13>;
	.reg .b32 	%r<41>;
	.reg .b32 	%f<68>;
	.reg .b64 	%rd<53>;

	ld.param.u64 	%rd7, [execute_task_param_0];
	ld.param.u64 	%rd8, [execute_task_param_1];
	ld.param.u64 	%rd6, [execute_task_param_2];
	ld.param.u32 	%r20, [execute_task_param_3];
	ld.param.u32 	%r18, [execute_task_param_4];
	ld.param.u32 	%r19, [execute_task_param_5];
	cvta.to.global.u64 	%rd1, %rd8;
	cvta.to.global.u64 	%rd2, %rd7;
	mov.u32 	%r21, %ctaid.x;
	mov.u32 	%r22, %ntid.x;
	mov.u32 	%r23, %tid.x;
	mad.lo.s32 	%r1, %r21, %r22, %r23;
	mov.u32 	%r24, %ctaid.y;
	mov.u32 	%r25, %ntid.y;
	mov.u32 	%r26, %tid.y;
	mad.lo.s32 	%r2, %r24, %r25, %r26;
	setp.ge.s32 	%p1, %r2, %r20;
	setp.ge.s32 	%p2, %r1, %r19;
	or.pred  	%p3, %p1, %p2;
	@%p3 bra 	$L__BB0_14;
	setp.lt.s32 	%p4, %r18, 1;
	mov.f32 	%f67, 0f00000000;
	@%p4 bra 	$L__BB0_13;
	mul.lo.s32 	%r3, %r18, %r2;
	and.b32  	%r4, %r18, 7;
	setp.lt.u32 	%p5, %r18, 8;
	mov.f32 	%f67, 0f00000000;
	mov.b32 	%r39, 0;
	@%p5 bra 	$L__BB0_5;
	and.b32  	%r39, %r18, 2147483640;
	neg.s32 	%r37, %r39;
	shl.b32 	%r7, %r19, 3;
	mul.wide.u32 	%rd9, %r3, 4;
	add.s64 	%rd10, %rd9, %rd2;
	add.s64 	%rd52, %rd10, 16;
	mov.f32 	%f67, 0f00000000;
	mul.wide.s32 	%rd13, %r19, 4;
	mov.u32 	%r36, %r1;
$L__BB0_4:
	.pragma "nounroll";
	ld.global.nc.f32 	%f17, [%rd52+-16];
	mul.wide.s32 	%rd11, %r36, 4;
	add.s64 	%rd12, %rd1, %rd11;
	ld.global.nc.f32 	%f18, [%rd12];
	fma.rn.f32 	%f19, %f17, %f18, %f67;
	ld.global.nc.f32 	%f20, [%rd52+-12];
	add.s64 	%rd14, %rd12, %rd13;
	ld.global.nc.f32 	%f21, [%rd14];
	fma.rn.f32 	%f22, %f20, %f21, %f19;
	ld.global.nc.f32 	%f23, [%rd52+-8];
	add.s64 	%rd15, %rd14, %rd13;
	ld.global.nc.f32 	%f24, [%rd15];
	fma.rn.f32 	%f25, %f23, %f24, %f22;
	ld.global.nc.f32 	%f26, [%rd52+-4];
	add.s64 	%rd16, %rd15, %rd13;
	ld.global.nc.f32 	%f27, [%rd16];
	fma.rn.f32 	%f28, %f26, %f27, %f25;
	ld.global.nc.f32 	%f29, [%rd52];
	add.s64 	%rd17, %rd16, %rd13;
	ld.global.nc.f32 	%f30, [%rd17];
	fma.rn.f32 	%f31, %f29, %f30, %f28;
	ld.global.nc.f32 	%f32, [%rd52+4];
	add.s64 	%rd18, %rd17, %rd13;
	ld.global.nc.f32 	%f33, [%rd18];
	fma.rn.f32 	%f34, %f32, %f33, %f31;
	ld.global.nc.f32 	%f35, [%rd52+8];
	add.s64 	%rd19, %rd18, %rd13;
	ld.global.nc.f32 	%f36, [%rd19];
	fma.rn.f32 	%f37, %f35, %f36, %f34;
	ld.global.nc.f32 	%f38, [%rd52+12];
	add.s64 	%rd20, %rd19, %rd13;
	ld.global.nc.f32 	%f39, [%rd20];
	fma.rn.f32 	%f67, %f38, %f39, %f37;
	add.s32 	%r37, %r37, 8;
	add.s32 	%r36, %r36, %r7;
	add.s64 	%rd52, %rd52, 32;
	setp.ne.s32 	%p6, %r37, 0;
	@%p6 bra 	$L__BB0_4;
$L__BB0_5:
	setp.eq.s32 	%p7, %r4, 0;
	@%p7 bra 	$L__BB0_13;
	and.b32  	%r13, %r18, 3;
	setp.lt.u32 	%p8, %r4, 4;
	@%p8 bra 	$L__BB0_8;
	add.s32 	%r28, %r39, %r3;
	mul.wide.u32 	%rd21, %r28, 4;
	add.s64 	%rd22, %rd2, %rd21;
	ld.global.nc.f32 	%f41, [%rd22];
	mad.lo.s32 	%r29, %r39, %r19, %r1;
	mul.wide.s32 	%rd23, %r29, 4;
	add.s64 	%rd24, %rd1, %rd23;
	ld.global.nc.f32 	%f42, [%rd24];
	fma.rn.f32 	%f43, %f41, %f42, %f67;
	cvt.u64.u32 	%rd25, %r3;
	cvt.u64.u32 	%rd26, %r39;
	add.s64 	%rd27, %rd26, %rd25;
	shl.b64 	%rd28, %rd27, 2;
	add.s64 	%rd29, %rd2, %rd28;
	ld.global.nc.f32 	%f44, [%rd29+4];
	mul.wide.s32 	%rd30, %r19, 4;
	add.s64 	%rd31, %rd24, %rd30;
	ld.global.nc.f32 	%f45, [%rd31];
	fma.rn.f32 	%f46, %f44, %f45, %f43;
	ld.global.nc.f32 	%f47, [%rd29+8];
	add.s64 	%rd32, %rd31, %rd30;
	ld.global.nc.f32 	%f48, [%rd32];
	fma.rn.f32 	%f49, %f47, %f48, %f46;
	ld.global.nc.f32 	%f50, [%rd29+12];
	add.s64 	%rd33, %rd32, %rd30;
	ld.global.nc.f32 	%f51, [%rd33];
	fma.rn.f32 	%f67, %f50, %f51, %f49;
	add.s32 	%r39, %r39, 4;
$L__BB0_8:
	setp.eq.s32 	%p9, %r13, 0;
	@%p9 bra 	$L__BB0_13;
	setp.eq.s32 	%p10, %r13, 1;
	@%p10 bra 	$L__BB0_11;
	add.s32 	%r30, %r39, %r3;
	mul.wide.u32 	%rd34, %r30, 4;
	add.s64 	%rd35, %rd2, %rd34;
	ld.global.nc.f32 	%f53, [%rd35];
	mad.lo.s32 	%r31, %r39, %r19, %r1;
	mul.wide.s32 	%rd36, %r31, 4;
	add.s64 	%rd37, %rd1, %rd36;
	ld.global.nc.f32 	%f54, [%rd37];
	fma.rn.f32 	%f55, %f53, %f54, %f67;
	cvt.u64.u32 	%rd38, %r3;
	cvt.u64.u32 	%rd39, %r39;
	add.s64 	%rd40, %rd39, %rd38;
	shl.b64 	%rd41, %rd40, 2;
	add.s64 	%rd42, %rd2, %rd41;
	ld.global.nc.f32 	%f56, [%rd42+4];
	mul.wide.s32 	%rd43, %r19, 4;
	add.s64 	%rd44, %rd37, %rd43;
	ld.global.nc.f32 	%f57, [%rd44];
	fma.rn.f32 	%f67, %f56, %f57, %f55;
	add.s32 	%r39, %r39, 2;
$L__BB0_11:
	and.b32  	%r32, %r18, 1;
	setp.eq.b32 	%p11, %r32, 1;
	not.pred 	%p12, %p11;
	@%p12 bra 	$L__BB0_13;
	add.s32 	%r33, %r39, %r3;
	mul.wide.u32 	%rd45, %r33, 4;
	add.s64 	%rd46, %rd2, %rd45;
	ld.global.nc.f32 	%f58, [%rd46];
	mad.lo.s32 	%r34, %r39, %r19, %r1;
	mul.wide.s32 	%rd47, %r34, 4;
	add.s64 	%rd48, %rd1, %rd47;
	ld.global.nc.f32 	%f59, [%rd48];
	fma.rn.f32 	%f67, %f58, %f59, %f67;
$L__BB0_13:
	mad.lo.s32 	%r35, %r19, %r2, %r1;
	cvta.to.global.u64 	%rd49, %rd6;
	mul.wide.s32 	%rd50, %r35, 4;
	add.s64 	%rd51, %rd49, %rd50;
	st.global.f32 	[%rd51], %f67;
$L__BB0_14:
	ret;

}


// ===== COMPILED SASS (sm_100) =====

	.target	sm_100

	.elftype	@"ET_EXEC"


//--------------------- .note.nv.tkinfo           --------------------------
	.section	.note.nv.tkinfo,"",@"SHT_NOTE"
	.sectionflags	@"SHF_NOTE_NV_TKINFO"
	.tkinfo
        /*0018*/ 	.word	0x00000002
        /*0030*/ 	.string	""
        /*0030*/ 	.string	"ptxas"
        /*0030*/ 	.string	"Cuda compilation tools, release 13.0, V13.0.88"
        /*0030*/ 	.string	"Build cuda_13.0.r13.0/compiler.36424714_0"
        /*0030*/ 	.string	"-arch sm_100 -m 64 "



//--------------------- .note.nv.cuinfo           --------------------------
	.section	.note.nv.cuinfo,"",@"SHT_NOTE"
	.sectionflags	@"SHF_NOTE_NV_CUINFO"
        /*0018*/ 	.short	0x0002
        /*001a*/ 	.short	0x0064
        /*001c*/ 	.short	0x0082
	.zero		2


//--------------------- .nv.info                  --------------------------
	.section	.nv.info,"",@"SHT_CUDA_INFO"
	.align	4


	//----- nvinfo : EIATTR_REGCOUNT
	.align		4
        /*0000*/ 	.byte	0x04, 0x2f
        /*0002*/ 	.short	(.L_1 - .L_0)
	.align		4
.L_0:
        /*0004*/ 	.word	index@(execute_task)
        /*0008*/ 	.word	0x00000020


	//----- nvinfo : EIATTR_FRAME_SIZE
	.align		4
.L_1:
        /*000c*/ 	.byte	0x04, 0x11
        /*000e*/ 	.short	(.L_3 - .L_2)
	.align		4
.L_2:
        /*0010*/ 	.word	index@(execute_task)
        /*0014*/ 	.word	0x00000000


	//----- nvinfo : EIATTR_MIN_STACK_SIZE
	.align		4
.L_3:
        /*0018*/ 	.byte	0x04, 0x12
        /*001a*/ 	.short	(.L_5 - .L_4)
	.align		4
.L_4:
        /*001c*/ 	.word	index@(execute_task)
        /*0020*/ 	.word	0x00000000
.L_5:


//--------------------- .nv.compat                --------------------------
	.section	.nv.compat,"",@"SHT_CUDA_COMPAT_INFO"
	.align	4
        /*0000*/ 	.byte	0x02, 0x09, 0x00, 0x00, 0x02, 0x02, 0x01, 0x00, 0x02, 0x05, 0x05, 0x00, 0x03, 0x07, 0x01, 0x01
        /*0010*/ 	.byte	0x02, 0x03, 0x00, 0x00, 0x02, 0x06, 0x01, 0x00, 0x04, 0x0b, 0x08, 0x00, 0x09, 0x00, 0x00, 0x00
        /*0020*/ 	.byte	0x00, 0x00, 0x00, 0x00


//--------------------- .nv.info.execute_task     --------------------------
	.section	.nv.info.execute_task,"",@"SHT_CUDA_INFO"
	.sectionflags	@""
	.align	4


	//----- nvinfo : EIATTR_CUDA_API_VERSION
	.align		4
        /*0000*/ 	.byte	0x04, 0x37
        /*0002*/ 	.short	(.L_7 - .L_6)
.L_6:
        /*0004*/ 	.word	0x00000082


	//----- nvinfo : EIATTR_KPARAM_INFO
	.align		4
.L_7:
        /*0008*/ 	.byte	0x04, 0x17
        /*000a*/ 	.short	(.L_9 - .L_8)
.L_8:
        /*000c*/ 	.word	0x00000000
        /*0010*/ 	.short	0x0005
        /*0012*/ 	.short	0x0020
        /*0014*/ 	.byte	0x00, 0xf0, 0x11, 0x00


	//----- nvinfo : EIATTR_KPARAM_INFO
	.align		4
.L_9:
        /*0018*/ 	.byte	0x04, 0x17
        /*001a*/ 	.short	(.L_11 - .L_10)
.L_10:
        /*001c*/ 	.word	0x00000000
        /*0020*/ 	.short	0x0004
        /*0022*/ 	.short	0x001c
        /*0024*/ 	.byte	0x00, 0xf0, 0x11, 0x00


	//----- nvinfo : EIATTR_KPARAM_INFO
	.align		4
.L_11:
        /*0028*/ 	.byte	0x04, 0x17
        /*002a*/ 	.short	(.L_13 - .L_12)
.L_12:
        /*002c*/ 	.word	0x00000000
        /*0030*/ 	.short	0x0003
        /*0032*/ 	.short	0x0018
        /*0034*/ 	.byte	0x00, 0xf0, 0x11, 0x00


	//----- nvinfo : EIATTR_KPARAM_INFO
	.align		4
.L_13:
        /*0038*/ 	.byte	0x04, 0x17
        /*003a*/ 	.short	(.L_15 - .L_14)
.L_14:
        /*003c*/ 	.word	0x00000000
        /*0040*/ 	.short	0x0002
        /*0042*/ 	.short	0x0010
        /*0044*/ 	.byte	0x00, 0xf5, 0x21, 0x00


	//----- nvinfo : EIATTR_KPARAM_INFO
	.align		4
.L_15:
        /*0048*/ 	.byte	0x04, 0x17
        /*004a*/ 	.short	(.L_17 - .L_16)
.L_16:
        /*004c*/ 	.word	0x00000000
        /*0050*/ 	.short	0x0001
        /*0052*/ 	.short	0x0008
        /*0054*/ 	.byte	0x00, 0xf5, 0x21, 0x00


	//----- nvinfo : EIATTR_KPARAM_INFO
	.align		4
.L_17:
        /*0058*/ 	.byte	0x04, 0x17
        /*005a*/ 	.short	(.L_19 - .L_18)
.L_18:
        /*005c*/ 	.word	0x00000000
        /*0060*/ 	.short	0x0000
        /*0062*/ 	.short	0x0000
        /*0064*/ 	.byte	0x00, 0xf5, 0x21, 0x00


	//----- nvinfo : EIATTR_SPARSE_MMA_MASK
	.align		4
.L_19:
        /*0068*/ 	.byte	0x03, 0x50
        /*006a*/ 	.short	0x0000


	//----- nvinfo : EIATTR_MAXREG_COUNT
	.align		4
        /*006c*/ 	.byte	0x03, 0x1b
        /*006e*/ 	.short	0x00ff


	//----- nvinfo : EIATTR_MERCURY_ISA_VERSION
	.align		4
        /*0070*/ 	.byte	0x03, 0x5f
        /*0072*/ 	.short	0x0101


	//----- nvinfo : EIATTR_VRC_CTA_INIT_COUNT
	.align		4
        /*0074*/ 	.byte	0x02, 0x4a
	.zero		1
	.zero		1


	//----- nvinfo : EIATTR_EXIT_INSTR_OFFSETS
	.align		4
        /*0078*/ 	.byte	0x04, 0x1c
        /*007a*/ 	.short	(.L_21 - .L_20)


	//   ....[0]....
.L_20:
        /*007c*/ 	.word	0x000000d0


	//   ....[1]....
        /*0080*/ 	.word	0x000008f0


	//----- nvinfo : EIATTR_CBANK_PARAM_SIZE
	.align		4
.L_21:
        /*0084*/ 	.byte	0x03, 0x19
        /*0086*/ 	.short	0x0024


	//----- nvinfo : EIATTR_PARAM_CBANK
	.align		4
        /*0088*/ 	.byte	0x04, 0x0a
        /*008a*/ 	.short	(.L_23 - .L_22)
	.align		4
.L_22:
        /*008c*/ 	.word	index@(.nv.constant0.execute_task)
        /*0090*/ 	.short	0x0380
        /*0092*/ 	.short	0x0024


	//----- nvinfo : EIATTR_SW_WAR
	.align		4
.L_23:
        /*0094*/ 	.byte	0x04, 0x36
        /*0096*/ 	.short	(.L_25 - .L_24)
.L_24:
        /*0098*/ 	.word	0x00000008
.L_25:


//--------------------- .nv.callgraph             --------------------------
	.section	.nv.callgraph,"",@"SHT_CUDA_CALLGRAPH"
	.align	4
	.sectionentsize	8
	.align		4
        /*0000*/ 	.word	0x00000000
	.align		4
        /*0004*/ 	.word	0xffffffff
	.align		4
        /*0008*/ 	.word	0x00000000
	.align		4
        /*000c*/ 	.word	0xfffffffe
	.align		4
        /*0010*/ 	.word	0x00000000
	.align		4
        /*0014*/ 	.word	0xfffffffd
	.align		4
        /*0018*/ 	.word	0x00000000
	.align		4
        /*001c*/ 	.word	0xfffffffc


//--------------------- .text.execute_task        --------------------------
	.section	.text.execute_task,"ax",@progbits
	.align	128
        .global         execute_task
        .type           execute_task,@function
        .size           execute_task,(.L_x_5 - execute_task)
        .other          execute_task,@"STO_CUDA_ENTRY STV_DEFAULT"
execute_task:
.text.execute_task:
[----:B------:R-:W-:Y:S01]  /*0000*/  LDC R1, c[0x0][0x37c] ;  /* 0x0000df00ff017b82 */ /* 0x000fe20000000800 */
[----:B------:R-:W0:Y:S07]  /*0010*/  S2R R3, SR_TID.X ;  /* 0x0000000000037919 */ /* 0x000e2e0000002100 */
[----:B------:R-:W0:Y:S01]  /*0020*/  S2UR UR4, SR_CTAID.X ;  /* 0x00000000000479c3 */ /* 0x000e220000002500 */
[----:B------:R-:W1:Y:S01]  /*0030*/  LDCU UR6, c[0x0][0x398] ;  /* 0x00007300ff0677ac */ /* 0x000e620008000800 */
[----:B------:R-:W2:Y:S06]  /*0040*/  S2R R5, SR_TID.Y ;  /* 0x0000000000057919 */ /* 0x000eac0000002200 */
[----:B------:R-:W0:Y:S08]  /*0050*/  LDC R0, c[0x0][0x360] ;  /* 0x0000d800ff007b82 */ /* 0x000e300000000800 */
[----:B------:R-:W2:Y:S08]  /*0060*/  S2UR UR5, SR_CTAID.Y ;  /* 0x00000000000579c3 */ /* 0x000eb00000002600 */
[----:B------:R-:W2:Y:S08]  /*0070*/  LDC R16, c[0x0][0x364] ;  /* 0x0000d900ff107b82 */ /* 0x000eb00000000800 */
[----:B------:R-:W3:Y:S01]  /*0080*/  LDC R17, c[0x0][0x3a0] ;  /* 0x0000e800ff117b82 */ /* 0x000ee20000000800 */
[----:B0-----:R-:W-:-:S02]  /*0090*/  IMAD R0, R0, UR4, R3 ;  /* 0x0000000400007c24 */ /* 0x001fc4000f8e0203 */
[----:B--2---:R-:W-:-:S03]  /*00a0*/  IMAD R16, R16, UR5, R5 ;  /* 0x0000000510107c24 */ /* 0x004fc6000f8e0205 */
[----:B---3--:R-:W-:-:S04]  /*00b0*/  ISETP.GE.AND P0, PT, R0, R17, PT ;  /* 0x000000110000720c */ /* 0x008fc80003f06270 */
[----:B-1----:R-:W-:-:S13]  /*00c0*/  ISETP.GE.OR P0, PT, R16, UR6, P0 ;  /* 0x0000000610007c0c */ /* 0x002fda0008706670 */
[----:B------:R-:W-:Y:S05]  /*00d0*/  @P0 EXIT ;  /* 0x000000000000094d */ /* 0x000fea0003800000 */
[----:B------:R-:W0:Y:S01]  /*00e0*/  LDC R19, c[0x0][0x39c] ;  /* 0x0000e700ff137b82 */ /* 0x000e220000000800 */
[----:B------:R-:W1:Y:S01]  /*00f0*/  LDCU.64 UR4, c[0x0][0x358] ;  /* 0x00006b00ff0477ac */ /* 0x000e620008000a00 */
[----:B------:R-:W-:Y:S01]  /*0100*/  HFMA2 R24, -RZ, RZ, 0, 0 ;  /* 0x00000000ff187431 */ /* 0x000fe200000001ff */
[----:B0-----:R-:W-:-:S13]  /*0110*/  ISETP.GE.AND P0, PT, R19, 0x1, PT ;  /* 0x000000011300780c */ /* 0x001fda0003f06270 */
[----:B-1----:R-:W-:Y:S05]  /*0120*/  @!P0 BRA `(.L_x_0) ;  /* 0x0000000400e08947 */ /* 0x002fea0003800000 */
[C---:B------:R-:W-:Y:S01]  /*0130*/  ISETP.GE.U32.AND P1, PT, R19.reuse, 0x8, PT ;  /* 0x000000081300780c */ /* 0x040fe20003f26070 */
[----:B------:R-:W-:Y:S01]  /*0140*/  IMAD R20, R16, R19, RZ ;  /* 0x0000001310147224 */ /* 0x000fe200078e02ff */
[----:B------:R-:W-:Y:S02]  /*0150*/  LOP3.LUT R27, R19, 0x7, RZ, 0xc0, !PT ;  /* 0x00000007131b7812 */ /* 0x000fe400078ec0ff */
[----:B------:R-:W-:Y:S02]  /*0160*/  MOV R24, RZ ;  /* 0x000000ff00187202 */ /* 0x000fe40000000f00 */
[----:B------:R-:W-:Y:S02]  /*0170*/  ISETP.NE.AND P0, PT, R27, RZ, PT ;  /* 0x000000ff1b00720c */ /* 0x000fe40003f05270 */
[----:B------:R-:W-:-:S05]  /*0180*/  MOV R21, RZ ;  /* 0x000000ff00157202 */ /* 0x000fca0000000f00 */
[----:B------:R-:W-:Y:S06]  /*0190*/  @!P1 BRA `(.L_x_1) ;  /* 0x0000000000c49947 */ /* 0x000fec0003800000 */
[----:B------:R-:W0:Y:S01]  /*01a0*/  LDC.64 R2, c[0x0][0x380] ;  /* 0x0000e000ff027b82 */ /* 0x000e220000000a00 */
[----:B------:R-:W-:Y:S02]  /*01b0*/  LOP3.LUT R21, R19, 0x7ffffff8, RZ, 0xc0, !PT ;  /* 0x7ffffff813157812 */ /* 0x000fe400078ec0ff */
[----:B------:R-:W-:Y:S02]  /*01c0*/  MOV R24, RZ ;  /* 0x000000ff00187202 */ /* 0x000fe40000000f00 */
[----:B------:R-:W-:Y:S02]  /*01d0*/  MOV R18, R0 ;  /* 0x0000000000127202 */ /* 0x000fe40000000f00 */
[----:B------:R-:W-:Y:S01]  /*01e0*/  IADD3 R22, PT, PT, -R21, RZ, RZ ;  /* 0x000000ff15167210 */ /* 0x000fe20007ffe1ff */
[----:B0-----:R-:W-:-:S03]  /*01f0*/  IMAD.WIDE.U32 R2, R20, 0x4, R2 ;  /* 0x0000000414027825 */ /* 0x001fc600078e0002 */
[----:B------:R-:W-:-:S04]  /*0200*/  IADD3 R4, P1, PT, R2, 0x10, RZ ;  /* 0x0000001002047810 */ /* 0x000fc80007f3e0ff */
[----:B------:R-:W-:-:S09]  /*0210*/  IADD3.X R5, PT, PT, RZ, R3, RZ, P1, !PT ;  /* 0x00000003ff057210 */ /* 0x000fd20000ffe4ff */
.L_x_2:
[----:B------:R-:W0:Y:S01]  /*0220*/  LDC.64 R14, c[0x0][0x388] ;  /* 0x0000e200ff0e7b82 */ /* 0x000e220000000a00 */
[----:B------:R-:W-:Y:S02]  /*0230*/  MOV R2, R4 ;  /* 0x0000000400027202 */ /* 0x000fe40000000f00 */
[----:B------:R-:W-:-:S05]  /*0240*/  MOV R3, R5 ;  /* 0x0000000500037202 */ /* 0x000fca0000000f00 */
[----:B------:R-:W2:Y:S04]  /*0250*/  LDG.E.CONSTANT R25, desc[UR4][R2.64+-0x10] ;  /* 0xfffff00402197981 */ /* 0x000ea8000c1e9900 */
[----:B------:R-:W3:Y:S04]  /*0260*/  LDG.E.CONSTANT R23, desc[UR4][R2.64+-0xc] ;  /* 0xfffff40402177981 */ /* 0x000ee8000c1e9900 */
[----:B------:R-:W4:Y:S04]  /*0270*/  LDG.E.CONSTANT R29, desc[UR4][R2.64+-0x8] ;  /* 0xfffff804021d7981 */ /* 0x000f28000c1e9900 */
[----:B------:R-:W5:Y:S01]  /*0280*/  LDG.E.CONSTANT R28, desc[UR4][R2.64+-0x4] ;  /* 0xfffffc04021c7981 */ /* 0x000f62000c1e9900 */
[----:B0-----:R-:W-:-:S05]  /*0290*/  IMAD.WIDE R14, R18, 0x4, R14 ;  /* 0x00000004120e7825 */ /* 0x001fca00078e020e */
[----:B------:R0:W2:Y:S01]  /*02a0*/  LDG.E.CONSTANT R26, desc[UR4][R14.64] ;  /* 0x000000040e1a7981 */ /* 0x0000a2000c1e9900 */
[----:B------:R-:W-:-:S04]  /*02b0*/  IMAD.WIDE R12, R17, 0x4, R14 ;  /* 0x00000004110c7825 */ /* 0x000fc800078e020e */
[C---:B------:R-:W-:Y:S02]  /*02c0*/  IMAD.WIDE R4, R17.reuse, 0x4, R12 ;  /* 0x0000000411047825 */ /* 0x040fe400078e020c */
[----:B------:R-:W3:Y:S02]  /*02d0*/  LDG.E.CONSTANT R12, desc[UR4][R12.64] ;  /* 0x000000040c0c7981 */ /* 0x000ee4000c1e9900 */
[C---:B------:R-:W-:Y:S02]  /*02e0*/  IMAD.WIDE R8, R17.reuse, 0x4, R4 ;  /* 0x0000000411087825 */ /* 0x040fe400078e0204 */
[----:B------:R-:W4:Y:S02]  /*02f0*/  LDG.E.CONSTANT R4, desc[UR4][R4.64] ;  /* 0x0000000404047981 */ /* 0x000f24000c1e9900 */
[C---:B------:R-:W-:Y:S02]  /*0300*/  IMAD.WIDE R6, R17.reuse, 0x4, R8 ;  /* 0x0000000411067825 */ /* 0x040fe400078e0208 */
[----:B------:R-:W5:Y:S02]  /*0310*/  LDG.E.CONSTANT R8, desc[UR4][R8.64] ;  /* 0x0000000408087981 */ /* 0x000f64000c1e9900 */
[----:B------:R-:W-:-:S02]  /*0320*/  IMAD.WIDE R10, R17, 0x4, R6 ;  /* 0x00000004110a7825 */ /* 0x000fc400078e0206 */
[----:B------:R-:W5:Y:S04]  /*0330*/  LDG.E.CONSTANT R5, desc[UR4][R2.64] ;  /* 0x0000000402057981 */ /* 0x000f68000c1e9900 */
[----:B------:R-:W5:Y:S01]  /*0340*/  LDG.E.CONSTANT R6, desc[UR4][R6.64] ;  /* 0x0000000406067981 */ /* 0x000f62000c1e9900 */
[----:B0-----:R-:W-:-:S03]  /*0350*/  IMAD.WIDE R14, R17, 0x4, R10 ;  /* 0x00000004110e7825 */ /* 0x001fc600078e020a */
[----:B------:R-:W5:Y:S04]  /*0360*/  LDG.E.CONSTANT R10, desc[UR4][R10.64] ;  /* 0x000000040a0a7981 */ /* 0x000f68000c1e9900 */
[----:B------:R-:W5:Y:S04]  /*0370*/  LDG.E.CONSTANT R13, desc[UR4][R14.64] ;  /* 0x000000040e0d7981 */ /* 0x000f68000c1e9900 */
[----:B------:R-:W5:Y:S04]  /*0380*/  LDG.E.CONSTANT R7, desc[UR4][R2.64+0x4] ;  /* 0x0000040402077981 */ /* 0x000f68000c1e9900 */
[----:B------:R-:W5:Y:S01]  /*0390*/  LDG.E.CONSTANT R9, desc[UR4][R2.64+0xc] ;  /* 0x00000c0402097981 */ /* 0x000f62000c1e9900 */
[----:B--2---:R-:W-:Y:S01]  /*03a0*/  FFMA R26, R25, R26, R24 ;  /* 0x0000001a191a7223 */ /* 0x004fe20000000018 */
[----:B------:R-:W-:-:S02]  /*03b0*/  IMAD.WIDE R24, R17, 0x4, R14 ;  /* 0x0000000411187825 */ /* 0x000fc400078e020e */
[----:B------:R-:W2:Y:S04]  /*03c0*/  LDG.E.CONSTANT R14, desc[UR4][R2.64+0x8] ;  /* 0x00000804020e7981 */ /* 0x000ea8000c1e9900 */
[----:B------:R-:W2:Y:S01]  /*03d0*/  LDG.E.CONSTANT R24, desc[UR4][R24.64] ;  /* 0x0000000418187981 */ /* 0x000ea2000c1e9900 */
[----:B---3--:R-:W-:Y:S01]  /*03e0*/  FFMA R12, R23, R12, R26 ;  /* 0x0000000c170c7223 */ /* 0x008fe2000000001a */
[----:B------:R-:W-:-:S03]  /*03f0*/  IADD3 R22, PT, PT, R22, 0x8, RZ ;  /* 0x0000000816167810 */ /* 0x000fc60007ffe0ff */
[----:B----4-:R-:W-:Y:S01]  /*0400*/  FFMA R29, R29, R4, R12 ;  /* 0x000000041d1d7223 */ /* 0x010fe2000000000c */
[----:B------:R-:W-:-:S03]  /*0410*/  ISETP.NE.AND P1, PT, R22, RZ, PT ;  /* 0x000000ff1600720c */ /* 0x000fc60003f25270 */
[----:B-----5:R-:W-:Y:S01]  /*0420*/  FFMA R8, R28, R8, R29 ;  /* 0x000000081c087223 */ /* 0x020fe2000000001d */
[----:B------:R-:W-:-:S03]  /*0430*/  IADD3 R4, P2, PT, R2, 0x20, RZ ;  /* 0x0000002002047810 */ /* 0x000fc60007f5e0ff */
[----:B------:R-:W-:Y:S01]  /*0440*/  FFMA R6, R5, R6, R8 ;  /* 0x0000000605067223 */ /* 0x000fe20000000008 */
[----:B------:R-:W-:Y:S02]  /*0450*/  IADD3.X R5, PT, PT, RZ, R3, RZ, P2, !PT ;  /* 0x00000003ff057210 */ /* 0x000fe400017fe4ff */
[----:B------:R-:W-:Y:S01]  /*0460*/  LEA R18, R17, R18, 0x3 ;  /* 0x0000001211127211 */ /* 0x000fe200078e18ff */
[----:B------:R-:W-:-:S04]  /*0470*/  FFMA R7, R7, R10, R6 ;  /* 0x0000000a07077223 */ /* 0x000fc80000000006 */
[----:B--2---:R-:W-:-:S04]  /*0480*/  FFMA R14, R14, R13, R7 ;  /* 0x0000000d0e0e7223 */ /* 0x004fc80000000007 */
[----:B------:R-:W-:Y:S01]  /*0490*/  FFMA R24, R9, R24, R14 ;  /* 0x0000001809187223 */ /* 0x000fe2000000000e */
[----:B------:R-:W-:Y:S06]  /*04a0*/  @P1 BRA `(.L_x_2) ;  /* 0xfffffffc005c1947 */ /* 0x000fec000383ffff */
.L_x_1:
[----:B------:R-:W-:Y:S05]  /*04b0*/  @!P0 BRA `(.L_x_0) ;  /* 0x0000000000fc8947 */ /* 0x000fea0003800000 */
[----:B------:R-:W-:Y:S02]  /*04c0*/  ISETP.GE.U32.AND P1, PT, R27, 0x4, PT ;  /* 0x000000041b00780c */ /* 0x000fe40003f26070 */
[----:B------:R-:W-:-:S04]  /*04d0*/  LOP3.LUT R14, R19, 0x3, RZ, 0xc0, !PT ;  /* 0x00000003130e7812 */ /* 0x000fc800078ec0ff */
[----:B------:R-:W-:-:S07]  /*04e0*/  ISETP.NE.AND P0, PT, R14, RZ, PT ;  /* 0x000000ff0e00720c */ /* 0x000fce0003f05270 */
[----:B------:R-:W-:Y:S06]  /*04f0*/  @!P1 BRA `(.L_x_3) ;  /* 0x00000000006c9947 */ /* 0x000fec0003800000 */
[----:B------:R-:W0:Y:S01]  /*0500*/  LDC.64 R4, c[0x0][0x388] ;  /* 0x0000e200ff047b82 */ /* 0x000e220000000a00 */
[----:B------:R-:W1:Y:S01]  /*0510*/  LDCU.64 UR6, c[0x0][0x380] ;  /* 0x00007000ff0677ac */ /* 0x000e620008000a00 */
[----:B------:R-:W-:Y:S01]  /*0520*/  IMAD R7, R21, R17, R0 ;  /* 0x0000001115077224 */ /* 0x000fe200078e0200 */
[CC--:B------:R-:W-:Y:S02]  /*0530*/  IADD3 R3, PT, PT, R20.reuse, R21.reuse, RZ ;  /* 0x0000001514037210 */ /* 0x0c0fe40007ffe0ff */
[----:B------:R-:W-:-:S03]  /*0540*/  IADD3 R8, P1, PT, R20, R21, RZ ;  /* 0x0000001514087210 */ /* 0x000fc60007f3e0ff */
[----:B------:R-:W2:Y:S01]  /*0550*/  LDC.64 R12, c[0x0][0x380] ;  /* 0x0000e000ff0c7b82 */ /* 0x000ea20000000a00 */
[----:B0-----:R-:W-:-:S04]  /*0560*/  IMAD.WIDE R4, R7, 0x4, R4 ;  /* 0x0000000407047825 */ /* 0x001fc800078e0204 */
[----:B------:R-:W-:Y:S02]  /*0570*/  IMAD.WIDE R6, R17, 0x4, R4 ;  /* 0x0000000411067825 */ /* 0x000fe400078e0204 */
[----:B------:R-:W3:Y:S02]  /*0580*/  LDG.E.CONSTANT R4, desc[UR4][R4.64] ;  /* 0x0000000404047981 */ /* 0x000ee4000c1e9900 */
[----:B--2---:R-:W-:Y:S01]  /*0590*/  IMAD.WIDE.U32 R12, R3, 0x4, R12 ;  /* 0x00000004030c7825 */ /* 0x004fe200078e000c */
[----:B------:R-:W-:Y:S02]  /*05a0*/  IADD3.X R3, PT, PT, RZ, RZ, RZ, P1, !PT ;  /* 0x000000ffff037210 */ /* 0x000fe40000ffe4ff */
[----:B-1----:R-:W-:-:S03]  /*05b0*/  LEA R2, P1, R8, UR6, 0x2 ;  /* 0x0000000608027c11 */ /* 0x002fc6000f8210ff */
[----:B------:R-:W3:Y:S01]  /*05c0*/  LDG.E.CONSTANT R13, desc[UR4][R12.64] ;  /* 0x000000040c0d7981 */ /* 0x000ee2000c1e9900 */
[----:B------:R-:W-:Y:S01]  /*05d0*/  LEA.HI.X R3, R8, UR7, R3, 0x2, P1 ;  /* 0x0000000708037c11 */ /* 0x000fe200088f1403 */
[C---:B------:R-:W-:Y:S02]  /*05e0*/  IMAD.WIDE R8, R17.reuse, 0x4, R6 ;  /* 0x0000000411087825 */ /* 0x040fe400078e0206 */
[----:B------:R-:W2:Y:S04]  /*05f0*/  LDG.E.CONSTANT R6, desc[UR4][R6.64] ;  /* 0x0000000406067981 */ /* 0x000ea8000c1e9900 */
[----:B------:R-:W2:Y:S01]  /*0600*/  LDG.E.CONSTANT R15, desc[UR4][R2.64+0x4] ;  /* 0x00000404020f7981 */ /* 0x000ea2000c1e9900 */
[----:B------:R-:W-:-:S03]  /*0610*/  IMAD.WIDE R10, R17, 0x4, R8 ;  /* 0x00000004110a7825 */ /* 0x000fc600078e0208 */
[----:B------:R-:W4:Y:S04]  /*0620*/  LDG.E.CONSTANT R22, desc[UR4][R8.64] ;  /* 0x0000000408167981 */ /* 0x000f28000c1e9900 */
[----:B------:R-:W4:Y:S04]  /*0630*/  LDG.E.CONSTANT R18, desc[UR4][R2.64+0x8] ;  /* 0x0000080402127981 */ /* 0x000f28000c1e9900 */
[----:B------:R-:W5:Y:S04]  /*0640*/  LDG.E.CONSTANT R26, desc[UR4][R2.64+0xc] ;  /* 0x00000c04021a7981 */ /* 0x000f68000c1e9900 */
[----:B------:R-:W5:Y:S01]  /*0650*/  LDG.E.CONSTANT R10, desc[UR4][R10.64] ;  /* 0x000000040a0a7981 */ /* 0x000f62000c1e9900 */
[----:B------:R-:W-:Y:S01]  /*0660*/  IADD3 R21, PT, PT, R21, 0x4, RZ ;  /* 0x0000000415157810 */ /* 0x000fe20007ffe0ff */
[----:B---3--:R-:W-:-:S04]  /*0670*/  FFMA R24, R13, R4, R24 ;  /* 0x000000040d187223 */ /* 0x008fc80000000018 */
[----:B--2---:R-:W-:-:S04]  /*0680*/  FFMA R15, R15, R6, R24 ;  /* 0x000000060f0f7223 */ /* 0x004fc80000000018 */
[----:B----4-:R-:W-:-:S04]  /*0690*/  FFMA R15, R18, R22, R15 ;  /* 0x00000016120f7223 */ /* 0x010fc8000000000f */
[----:B-----5:R-:W-:-:S07]  /*06a0*/  FFMA R24, R26, R10, R15 ;  /* 0x0000000a1a187223 */ /* 0x020fce000000000f */
.L_x_3:
[----:B------:R-:W-:Y:S05]  /*06b0*/  @!P0 BRA `(.L_x_0) ;  /* 0x00000000007c8947 */ /* 0x000fea0003800000 */
[----:B------:R-:W-:Y:S01]  /*06c0*/  ISETP.NE.AND P1, PT, R14, 0x1, PT ;  /* 0x000000010e00780c */ /* 0x000fe20003f25270 */
[----:B------:R-:W0:Y:S01]  /*06d0*/  LDC.64 R10, c[0x0][0x380] ;  /* 0x0000e000ff0a7b82 */ /* 0x000e220000000a00 */
[----:B------:R-:W-:-:S04]  /*06e0*/  LOP3.LUT R19, R19, 0x1, RZ, 0xc0, !PT ;  /* 0x0000000113137812 */ /* 0x000fc800078ec0ff */
[----:B------:R-:W-:-:S03]  /*06f0*/  ISETP.NE.U32.AND P0, PT, R19, 0x1, PT ;  /* 0x000000011300780c */ /* 0x000fc60003f05070 */
[----:B------:R-:W1:Y:S04]  /*0700*/  LDC.64 R8, c[0x0][0x388] ;  /* 0x0000e200ff087b82 */ /* 0x000e680000000a00 */
[CC--:B------:R-:W-:Y:S02]  /*0710*/  @P1 IADD3 R13, PT, PT, R20.reuse, R21.reuse, RZ ;  /* 0x00000015140d1210 */ /* 0x0c0fe40007ffe0ff */
[----:B------:R-:W-:Y:S02]  /*0720*/  @P1 IADD3 R12, P2, PT, R20, R21, RZ ;  /* 0x00000015140c1210 */ /* 0x000fe40007f5e0ff */
[----:B------:R-:W2:Y:S02]  /*0730*/  @P1 LDC.64 R2, c[0x0][0x380] ;  /* 0x0000e000ff021b82 */ /* 0x000ea40000000a00 */
[----:B------:R-:W-:-:S06]  /*0740*/  @P1 IADD3.X R14, PT, PT, RZ, RZ, RZ, P2, !PT ;  /* 0x000000ffff0e1210 */ /* 0x000fcc00017fe4ff */
[----:B------:R-:W3:Y:S01]  /*0750*/  LDC.64 R4, c[0x0][0x380] ;  /* 0x0000e000ff047b82 */ /* 0x000ee20000000a00 */
[----:B0-----:R-:W-:-:S04]  /*0760*/  @P1 IMAD.WIDE.U32 R10, R13, 0x4, R10 ;  /* 0x000000040d0a1825 */ /* 0x001fc800078e000a */
[C---:B------:R-:W-:Y:S01]  /*0770*/  @P1 IMAD R13, R21.reuse, R17, R0 ;  /* 0x00000011150d1224 */ /* 0x040fe200078e0200 */
[----:B------:R-:W-:Y:S01]  /*0780*/  @P1 IADD3 R21, PT, PT, R21, 0x2, RZ ;  /* 0x0000000215151810 */ /* 0x000fe20007ffe0ff */
[----:B------:R-:W4:Y:S01]  /*0790*/  @P1 LDG.E.CONSTANT R11, desc[UR4][R10.64] ;  /* 0x000000040a0b1981 */ /* 0x000f22000c1e9900 */
[----:B------:R-:W0:Y:S01]  /*07a0*/  LDC.64 R6, c[0x0][0x388] ;  /* 0x0000e200ff067b82 */ /* 0x000e220000000a00 */
[----:B-1----:R-:W-:Y:S01]  /*07b0*/  @P1 IMAD.WIDE R8, R13, 0x4, R8 ;  /* 0x000000040d081825 */ /* 0x002fe200078e0208 */
[----:B------:R-:W-:Y:S02]  /*07c0*/  @!P0 IADD3 R15, PT, PT, R20, R21, RZ ;  /* 0x00000015140f8210 */ /* 0x000fe40007ffe0ff */
[----:B--2---:R-:W-:Y:S01]  /*07d0*/  @P1 LEA R2, P2, R12, R2, 0x2 ;  /* 0x000000020c021211 */ /* 0x004fe200078410ff */
[----:B------:R-:W-:-:S03]  /*07e0*/  @!P0 IMAD R21, R21, R17, R0 ;  /* 0x0000001115158224 */ /* 0x000fc600078e0200 */
[----:B------:R-:W-:Y:S01]  /*07f0*/  @P1 LEA.HI.X R3, R12, R3, R14, 0x2, P2 ;  /* 0x000000030c031211 */ /* 0x000fe200010f140e */
[----:B------:R-:W-:Y:S01]  /*0800*/  @P1 IMAD.WIDE R12, R17, 0x4, R8 ;  /* 0x00000004110c1825 */ /* 0x000fe200078e0208 */
[----:B------:R-:W4:Y:S03]  /*0810*/  @P1 LDG.E.CONSTANT R14, desc[UR4][R8.64] ;  /* 0x00000004080e1981 */ /* 0x000f26000c1e9900 */
[----:B---3--:R-:W-:Y:S01]  /*0820*/  @!P0 IMAD.WIDE.U32 R4, R15, 0x4, R4 ;  /* 0x000000040f048825 */ /* 0x008fe200078e0004 */
[----:B------:R-:W2:Y:S04]  /*0830*/  @P1 LDG.E.CONSTANT R2, desc[UR4][R2.64+0x4] ;  /* 0x0000040402021981 */ /* 0x000ea8000c1e9900 */
[----:B------:R-:W2:Y:S01]  /*0840*/  @P1 LDG.E.CONSTANT R12, desc[UR4][R12.64] ;  /* 0x000000040c0c1981 */ /* 0x000ea2000c1e9900 */
[----:B0-----:R-:W-:-:S03]  /*0850*/  @!P0 IMAD.WIDE R6, R21, 0x4, R6 ;  /* 0x0000000415068825 */ /* 0x001fc600078e0206 */
[----:B------:R-:W3:Y:S04]  /*0860*/  @!P0 LDG.E.CONSTANT R5, desc[UR4][R4.64] ;  /* 0x0000000404058981 */ /* 0x000ee8000c1e9900 */
[----:B------:R-:W3:Y:S01]  /*0870*/  @!P0 LDG.E.CONSTANT R6, desc[UR4][R6.64] ;  /* 0x0000000406068981 */ /* 0x000ee2000c1e9900 */
[----:B----4-:R-:W-:-:S04]  /*0880*/  @P1 FFMA R11, R11, R14, R24 ;  /* 0x0000000e0b0b1223 */ /* 0x010fc80000000018 */
[----:B--2---:R-:W-:-:S04]  /*0890*/  @P1 FFMA R24, R2, R12, R11 ;  /* 0x0000000c02181223 */ /* 0x004fc8000000000b */
[----:B---3--:R-:W-:-:S07]  /*08a0*/  @!P0 FFMA R24, R5, R6, R24 ;  /* 0x0000000605188223 */ /* 0x008fce0000000018 */
.L_x_0:
[----:B------:R-:W0:Y:S01]  /*08b0*/  LDC.64 R2, c[0x0][0x390] ;  /* 0x0000e400ff027b82 */ /* 0x000e220000000a00 */
[----:B------:R-:W-:-:S04]  /*08c0*/  IMAD R17, R16, R17, R0 ;  /* 0x0000001110117224 */ /* 0x000fc800078e0200 */
[----:B0-----:R-:W-:-:S05]  /*08d0*/  IMAD.WIDE R2, R17, 0x4, R2 ;  /* 0x0000000411027825 */ /* 0x001fca00078e0202 */
[----:B------:R-:W-:Y:S01]  /*08e0*/  STG.E desc[UR4][R2.64], R24 ;  /* 0x0000001802007986 */ /* 0x000fe2000c101904 */
[----:B------:R-:W-:Y:S05]  /*08f0*/  EXIT ;  /* 0x000000000000794d */ /* 0x000fea0003800000 */
.L_x_4:
[----:B------:R-:W-:-:S00]  /*0900*/  BRA `(.L_x_4) ;  /* 0xfffffffc00fc7947 */ /* 0x000fc0000383ffff */
[----:B------:R-:W-:-:S00]  /*0910*/  NOP ;  /* 0x0000000000007918 */ /* 0x000fc00000000000 */
        /* <DEDUP_REMOVED lines=14> */
.L_x_5:


//--------------------- .nv.shared.reserved.0     --------------------------
	.section	.nv.shared.reserved.0,"aw",@nobits
	.weak		__nv_reservedSMEM_offset_0_alias
	.size		__nv_reservedSMEM_offset_0_alias, 0, 64
	.other		__nv_reservedSMEM_offset_0_alias,@"STO_CUDA_RESERVED_SHARED STV_DEFAULT"
__nv_reservedSMEM_offset_0_alias:
	.zero		0
	.zero		64


//--------------------- .nv.constant0.execute_task --------------------------
	.section	.nv.constant0.execute_task,"a",@progbits
	.sectionflags	@""
	.align	4
.nv.constant0.execute_task:
	.zero		932


//--------------------- SYMBOLS --------------------------

	.type		.nv.reservedSmem.offset0,@object
	.size		.nv.reservedSmem.offset0,0x4
